//
// Generated by NVIDIA NVVM Compiler
//
// Compiler Build ID: CL-36424714
// Cuda compilation tools, release 13.0, V13.0.88
// Based on NVVM 20.0.0
//

.version 9.0
.target sm_100
.address_size 64

	// .globl	_Z9vectorAddPKfS0_Pfj

.visible .entry _Z9vectorAddPKfS0_Pfj(
	.param .u64 .ptr .align 1 _Z9vectorAddPKfS0_Pfj_param_0,
	.param .u64 .ptr .align 1 _Z9vectorAddPKfS0_Pfj_param_1,
	.param .u64 .ptr .align 1 _Z9vectorAddPKfS0_Pfj_param_2,
	.param .u32 _Z9vectorAddPKfS0_Pfj_param_3
)
{
	.reg .pred 	%p<2>;
	.reg .b32 	%r<6>;
	.reg .b32 	%f<4>;
	.reg .b64 	%rd<11>;

	ld.param.u64 	%rd1, [_Z9vectorAddPKfS0_Pfj_param_0];
	ld.param.u64 	%rd2, [_Z9vectorAddPKfS0_Pfj_param_1];
	ld.param.u64 	%rd3, [_Z9vectorAddPKfS0_Pfj_param_2];
	ld.param.u32 	%r2, [_Z9vectorAddPKfS0_Pfj_param_3];
	mov.u32 	%r3, %ntid.x;
	mov.u32 	%r4, %ctaid.x;
	mov.u32 	%r5, %tid.x;
	mad.lo.s32 	%r1, %r3, %r4, %r5;
	setp.ge.u32 	%p1, %r1, %r2;
	@%p1 bra 	$L__BB0_2;
	cvta.to.global.u64 	%rd4, %rd1;
	cvta.to.global.u64 	%rd5, %rd2;
	cvta.to.global.u64 	%rd6, %rd3;
	mul.wide.u32 	%rd7, %r1, 4;
	add.s64 	%rd8, %rd4, %rd7;
	ld.global.f32 	%f1, [%rd8];
	add.s64 	%rd9, %rd5, %rd7;
	ld.global.f32 	%f2, [%rd9];
	add.f32 	%f3, %f1, %f2;
	add.s64 	%rd10, %rd6, %rd7;
	st.global.f32 	[%rd10], %f3;
$L__BB0_2:
	ret;

}


// ===== COMPILED SASS (sm_100) =====

	.target	sm_100

	.elftype	@"ET_EXEC"


//--------------------- .note.nv.tkinfo           --------------------------
	.section	.note.nv.tkinfo,"",@"SHT_NOTE"
	.sectionflags	@"SHF_NOTE_NV_TKINFO"
	.tkinfo
        /*0018*/ 	.word	0x00000002
        /*0030*/ 	.string	""
        /*0030*/ 	.string	"ptxas"
        /*0030*/ 	.string	"Cuda compilation tools, release 13.0, V13.0.88"
        /*0030*/ 	.string	"Build cuda_13.0.r13.0/compiler.36424714_0"
        /*0030*/ 	.string	"-arch sm_100 -m 64 "



//--------------------- .note.nv.cuinfo           --------------------------
	.section	.note.nv.cuinfo,"",@"SHT_NOTE"
	.sectionflags	@"SHF_NOTE_NV_CUINFO"
        /*0018*/ 	.short	0x0002
        /*001a*/ 	.short	0x0064
        /*001c*/ 	.short	0x0082
	.zero		2


//--------------------- .nv.info                  --------------------------
	.section	.nv.info,"",@"SHT_CUDA_INFO"
	.align	4


	//----- nvinfo : EIATTR_REGCOUNT
	.align		4
        /*0000*/ 	.byte	0x04, 0x2f
        /*0002*/ 	.short	(.L_1 - .L_0)
	.align		4
.L_0:
        /*0004*/ 	.word	index@(_Z9vectorAddPKfS0_Pfj)
        /*0008*/ 	.word	0x0000000c


	//----- nvinfo : EIATTR_FRAME_SIZE
	.align		4
.L_1:
        /*000c*/ 	.byte	0x04, 0x11
        /*000e*/ 	.short	(.L_3 - .L_2)
	.align		4
.L_2:
        /*0010*/ 	.word	index@(_Z9vectorAddPKfS0_Pfj)
        /*0014*/ 	.word	0x00000000


	//----- nvinfo : EIATTR_MIN_STACK_SIZE
	.align		4
.L_3:
        /*0018*/ 	.byte	0x04, 0x12
        /*001a*/ 	.short	(.L_5 - .L_4)
	.align		4
.L_4:
        /*001c*/ 	.word	index@(_Z9vectorAddPKfS0_Pfj)
        /*0020*/ 	.word	0x00000000
.L_5:


//--------------------- .nv.compat                --------------------------
	.section	.nv.compat,"",@"SHT_CUDA_COMPAT_INFO"
	.align	4
        /*0000*/ 	.byte	0x02, 0x09, 0x00, 0x00, 0x02, 0x02, 0x01, 0x00, 0x02, 0x05, 0x05, 0x00, 0x03, 0x07, 0x01, 0x01
        /*0010*/ 	.byte	0x02, 0x03, 0x00, 0x00, 0x02, 0x06, 0x01, 0x00, 0x04, 0x0b, 0x08, 0x00, 0x09, 0x00, 0x00, 0x00
        /*0020*/ 	.byte	0x00, 0x00, 0x00, 0x00


//--------------------- .nv.info._Z9vectorAddPKfS0_Pfj --------------------------
	.section	.nv.info._Z9vectorAddPKfS0_Pfj,"",@"SHT_CUDA_INFO"
	.sectionflags	@""
	.align	4


	//----- nvinfo : EIATTR_CUDA_API_VERSION
	.align		4
        /*0000*/ 	.byte	0x04, 0x37
        /*0002*/ 	.short	(.L_7 - .L_6)
.L_6:
        /*0004*/ 	.word	0x00000082


	//----- nvinfo : EIATTR_KPARAM_INFO
	.align		4
.L_7:
        /*0008*/ 	.byte	0x04, 0x17
        /*000a*/ 	.short	(.L_9 - .L_8)
.L_8:
        /*000c*/ 	.word	0x00000000
        /*0010*/ 	.short	0x0003
        /*0012*/ 	.short	0x0018
        /*0014*/ 	.byte	0x00, 0xf0, 0x11, 0x00


	//----- nvinfo : EIATTR_KPARAM_INFO
	.align		4
.L_9:
        /*0018*/ 	.byte	0x04, 0x17
        /*001a*/ 	.short	(.L_11 - .L_10)
.L_10:
        /*001c*/ 	.word	0x00000000
        /*0020*/ 	.short	0x0002
        /*0022*/ 	.short	0x0010
        /*0024*/ 	.byte	0x00, 0xf5, 0x21, 0x00


	//----- nvinfo : EIATTR_KPARAM_INFO
	.align		4
.L_11:
        /*0028*/ 	.byte	0x04, 0x17
        /*002a*/ 	.short	(.L_13 - .L_12)
.L_12:
        /*002c*/ 	.word	0x00000000
        /*0030*/ 	.short	0x0001
        /*0032*/ 	.short	0x0008
        /*0034*/ 	.byte	0x00, 0xf5, 0x21, 0x00


	//----- nvinfo : EIATTR_KPARAM_INFO
	.align		4
.L_13:
        /*0038*/ 	.byte	0x04, 0x17
        /*003a*/ 	.short	(.L_15 - .L_14)
.L_14:
        /*003c*/ 	.word	0x00000000
        /*0040*/ 	.short	0x0000
        /*0042*/ 	.short	0x0000
        /*0044*/ 	.byte	0x00, 0xf5, 0x21, 0x00


	//----- nvinfo : EIATTR_SPARSE_MMA_MASK
	.align		4
.L_15:
        /*0048*/ 	.byte	0x03, 0x50
        /*004a*/ 	.short	0x0000


	//----- nvinfo : EIATTR_MAXREG_COUNT
	.align		4
        /*004c*/ 	.byte	0x03, 0x1b
        /*004e*/ 	.short	0x00ff


	//----- nvinfo : EIATTR_MERCURY_ISA_VERSION
	.align		4
        /*0050*/ 	.byte	0x03, 0x5f
        /*0052*/ 	.short	0x0101


	//----- nvinfo : EIATTR_VRC_CTA_INIT_COUNT
	.align		4
        /*0054*/ 	.byte	0x02, 0x4a
	.zero		1
	.zero		1


	//----- nvinfo : EIATTR_EXIT_INSTR_OFFSETS
	.align		4
        /*0058*/ 	.byte	0x04, 0x1c
        /*005a*/ 	.short	(.L_17 - .L_16)


	//   ....[0]....
.L_16:
        /*005c*/ 	.word	0x00000070


	//   ....[1]....
        /*0060*/ 	.word	0x00000130


	//----- nvinfo : EIATTR_CBANK_PARAM_SIZE
	.align		4
.L_17:
        /*0064*/ 	.byte	0x03, 0x19
        /*0066*/ 	.short	0x001c


	//----- nvinfo : EIATTR_PARAM_CBANK
	.align		4
        /*0068*/ 	.byte	0x04, 0x0a
        /*006a*/ 	.short	(.L_19 - .L_18)
	.align		4
.L_18:
        /*006c*/ 	.word	index@(.nv.constant0._Z9vectorAddPKfS0_Pfj)
        /*0070*/ 	.short	0x0380
        /*0072*/ 	.short	0x001c


	//----- nvinfo : EIATTR_SW_WAR
	.align		4
.L_19:
        /*0074*/ 	.byte	0x04, 0x36
        /*0076*/ 	.short	(.L_21 - .L_20)
.L_20:
        /*0078*/ 	.word	0x00000008
.L_21:


//--------------------- .nv.callgraph             --------------------------
	.section	.nv.callgraph,"",@"SHT_CUDA_CALLGRAPH"
	.align	4
	.sectionentsize	8
	.align		4
        /*0000*/ 	.word	0x00000000
	.align		4
        /*0004*/ 	.word	0xffffffff
	.align		4
        /*0008*/ 	.word	0x00000000
	.align		4
        /*000c*/ 	.word	0xfffffffe
	.align		4
        /*0010*/ 	.word	0x00000000
	.align		4
        /*0014*/ 	.word	0xfffffffd
	.align		4
        /*0018*/ 	.word	0x00000000
	.align		4
        /*001c*/ 	.word	0xfffffffc


//--------------------- .text._Z9vectorAddPKfS0_Pfj --------------------------
	.section	.text._Z9vectorAddPKfS0_Pfj,"ax",@progbits
	.align	128
        .global         _Z9vectorAddPKfS0_Pfj
        .type           _Z9vectorAddPKfS0_Pfj,@function
        .size           _Z9vectorAddPKfS0_Pfj,(.L_x_1 - _Z9vectorAddPKfS0_Pfj)
        .other          _Z9vectorAddPKfS0_Pfj,@"STO_CUDA_ENTRY STV_DEFAULT"
_Z9vectorAddPKfS0_Pfj:
.text._Z9vectorAddPKfS0_Pfj:
[----:B------:R-:W-:Y:S01]  /*0000*/  LDC R1, c[0x0][0x37c] ;  /* 0x0000df00ff017b82 */ /* 0x000fe20000000800 */
[----:B------:R-:W0:Y:S01]  /*0010*/  S2R R9, SR_CTAID.X ;  /* 0x0000000000097919 */ /* 0x000e220000002500 */
[----:B------:R-:W0:Y:S01]  /*0020*/  LDCU UR4, c[0x0][0x360] ;  /* 0x00006c00ff0477ac */ /* 0x000e220008000800 */
[----:B------:R-:W0:Y:S01]  /*0030*/  S2R R0, SR_TID.X ;  /* 0x0000000000007919 */ /* 0x000e220000002100 */
[----:B------:R-:W1:Y:S01]  /*0040*/  LDCU UR5, c[0x0][0x398] ;  /* 0x00007300ff0577ac */ /* 0x000e620008000800 */
[----:B0-----:R-:W-:-:S05]  /*0050*/  IMAD R9, R9, UR4, R0 ;  /* 0x0000000409097c24 */ /* 0x001fca000f8e0200 */
[----:B-1----:R-:W-:-:S13]  /*0060*/  ISETP.GE.U32.AND P0, PT, R9, UR5, PT ;  /* 0x0000000509007c0c */ /* 0x002fda000bf06070 */
[----:B------:R-:W-:Y:S05]  /*0070*/  @P0 EXIT ;  /* 0x000000000000094d */ /* 0x000fea0003800000 */
[----:B------:R-:W0:Y:S01]  /*0080*/  LDC.64 R2, c[0x0][0x380] ;  /* 0x0000e000ff027b82 */ /* 0x000e220000000a00 */
[----:B------:R-:W1:Y:S07]  /*0090*/  LDCU.64 UR4, c[0x0][0x358] ;  /* 0x00006b00ff0477ac */ /* 0x000e6e0008000a00 */
[----:B------:R-:W2:Y:S08]  /*00a0*/  LDC.64 R4, c[0x0][0x388] ;  /* 0x0000e200ff047b82 */ /* 0x000eb00000000a00 */
[----:B------:R-:W3:Y:S01]  /*00b0*/  LDC.64 R6, c[0x0][0x390] ;  /* 0x0000e400ff067b82 */ /* 0x000ee20000000a00 */
[----:B0-----:R-:W-:-:S06]  /*00c0*/  IMAD.WIDE.U32 R2, R9, 0x4, R2 ;  /* 0x0000000409027825 */ /* 0x001fcc00078e0002 */
[----:B-1----:R-:W4:Y:S01]  /*00d0*/  LDG.E R2, desc[UR4][R2.64] ;  /* 0x0000000402027981 */ /* 0x002f22000c1e1900 */
[----:B--2---:R-:W-:-:S06]  /*00e0*/  IMAD.WIDE.U32 R4, R9, 0x4, R4 ;  /* 0x0000000409047825 */ /* 0x004fcc00078e0004 */
[----:B------:R-:W4:Y:S01]  /*00f0*/  LDG.E R5, desc[UR4][R4.64] ;  /* 0x0000000404057981 */ /* 0x000f22000c1e1900 */
[----:B---3--:R-:W-:-:S04]  /*0100*/  IMAD.WIDE.U32 R6, R9, 0x4, R6 ;  /* 0x0000000409067825 */ /* 0x008fc800078e0006 */
[----:B----4-:R-:W-:-:S05]  /*0110*/  FADD R9, R2, R5 ;  /* 0x0000000502097221 */ /* 0x010fca0000000000 */
[----:B------:R-:W-:Y:S01]  /*0120*/  STG.E desc[UR4][R6.64], R9 ;  /* 0x0000000906007986 */ /* 0x000fe2000c101904 */
[----:B------:R-:W-:Y:S05]  /*0130*/  EXIT ;  /* 0x000000000000794d */ /* 0x000fea0003800000 */
.L_x_0:
[----:B------:R-:W-:-:S00]  /*0140*/  BRA `(.L_x_0) ;  /* 0xfffffffc00fc7947 */ /* 0x000fc0000383ffff */
[----:B------:R-:W-:-:S00]  /*0150*/  NOP ;  /* 0x0000000000007918 */ /* 0x000fc00000000000 */
        /* <DEDUP_REMOVED lines=10> */
.L_x_1:


//--------------------- .nv.shared.reserved.0     --------------------------
	.section	.nv.shared.reserved.0,"aw",@nobits
	.weak		__nv_reservedSMEM_offset_0_alias
	.size		__nv_reservedSMEM_offset_0_alias, 0, 64
	.other		__nv_reservedSMEM_offset_0_alias,@"STO_CUDA_RESERVED_SHARED STV_DEFAULT"
__nv_reservedSMEM_offset_0_alias:
	.zero		0
	.zero		64


//--------------------- .nv.constant0._Z9vectorAddPKfS0_Pfj --------------------------
	.section	.nv.constant0._Z9vectorAddPKfS0_Pfj,"a",@progbits
	.sectionflags	@""
	.align	4
.nv.constant0._Z9vectorAddPKfS0_Pfj:
	.zero		924


//--------------------- SYMBOLS --------------------------

	.type		.nv.reservedSmem.offset0,@object
	.size		.nv.reservedSmem.offset0,0x4
